//
// Generated by NVIDIA NVVM Compiler
//
// Compiler Build ID: CL-36424714
// Cuda compilation tools, release 13.0, V13.0.88
// Based on NVVM 20.0.0
//

.version 9.0
.target sm_100
.address_size 64

	// .globl	_Z12replace_rowsPiii
.func  (.param .b64 func_retval0) __internal_accurate_pow
(
	.param .b64 __internal_accurate_pow_param_0,
	.param .b64 __internal_accurate_pow_param_1
)
;

.visible .entry _Z12replace_rowsPiii(
	.param .u64 .ptr .align 1 _Z12replace_rowsPiii_param_0,
	.param .u32 _Z12replace_rowsPiii_param_1,
	.param .u32 _Z12replace_rowsPiii_param_2
)
{
	.reg .pred 	%p<43>;
	.reg .b32 	%r<76>;
	.reg .b64 	%rd<13>;
	.reg .b64 	%fd<80>;

	ld.param.u64 	%rd4, [_Z12replace_rowsPiii_param_0];
	ld.param.u32 	%r16, [_Z12replace_rowsPiii_param_1];
	ld.param.u32 	%r15, [_Z12replace_rowsPiii_param_2];
	cvta.to.global.u64 	%rd1, %rd4;
	mov.u32 	%r17, %ctaid.x;
	mov.u32 	%r18, %ntid.x;
	mov.u32 	%r19, %tid.x;
	mad.lo.s32 	%r1, %r17, %r18, %r19;
	setp.ge.s32 	%p2, %r1, %r16;
	setp.lt.s32 	%p3, %r15, 1;
	or.pred  	%p4, %p2, %p3;
	@%p4 bra 	$L__BB0_9;
	mul.lo.s32 	%r2, %r15, %r1;
	add.s32 	%r3, %r1, 1;
	cvt.rn.f64.s32 	%fd1, %r3;
	{
	.reg .b32 %temp; 
	mov.b64 	{%temp, %r4}, %fd1;
	}
	shr.u32 	%r21, %r4, 20;
	and.b32  	%r22, %r21, 2047;
	add.s32 	%r23, %r22, -1012;
	mov.b64 	%rd5, %fd1;
	shl.b64 	%rd6, %rd5, %r23;
	setp.eq.s64 	%p5, %rd6, -9223372036854775808;
	abs.f64 	%fd2, %fd1;
	setp.neu.f64 	%p6, %fd2, 0d3FE0000000000000;
	and.pred  	%p1, %p6, %p5;
	and.b32  	%r5, %r15, 3;
	setp.lt.u32 	%p7, %r15, 4;
	mov.b32 	%r75, 0;
	@%p7 bra 	$L__BB0_4;
	and.b32  	%r75, %r15, 2147483644;
	neg.s32 	%r73, %r75;
	add.s64 	%rd3, %rd1, 8;
	mov.u32 	%r72, %r2;
$L__BB0_3:
	.pragma "nounroll";
	setp.eq.s32 	%p8, %r3, 0;
	setp.lt.s32 	%p9, %r4, 0;
	setp.eq.s64 	%p10, %rd6, -9223372036854775808;
	mul.wide.s32 	%rd7, %r72, 4;
	add.s64 	%rd8, %rd3, %rd7;
	ld.global.u32 	%r24, [%rd8+-8];
	cvt.rn.f64.s32 	%fd3, %r24;
	{
	.reg .b32 %temp; 
	mov.b64 	{%temp, %r25}, %fd3;
	}
	abs.f64 	%fd4, %fd3;
	{ // callseq 0, 0
	.param .b64 param0;
	st.param.f64 	[param0], %fd4;
	.param .b64 param1;
	st.param.f64 	[param1], %fd1;
	.param .b64 retval0;
	call.uni (retval0), 
	__internal_accurate_pow, 
	(
	param0, 
	param1
	);
	ld.param.f64 	%fd5, [retval0];
	} // callseq 0
	setp.lt.s32 	%p11, %r25, 0;
	neg.f64 	%fd7, %fd5;
	selp.f64 	%fd8, %fd7, %fd5, %p10;
	selp.f64 	%fd9, %fd8, %fd5, %p11;
	setp.eq.s32 	%p12, %r24, 0;
	selp.b32 	%r26, %r25, 0, %p1;
	or.b32  	%r27, %r26, 2146435072;
	selp.b32 	%r28, %r27, %r26, %p9;
	mov.b32 	%r29, 0;
	mov.b64 	%fd10, {%r29, %r28};
	selp.f64 	%fd11, %fd10, %fd9, %p12;
	setp.eq.s32 	%p13, %r24, 1;
	selp.f64 	%fd12, 0d3FF0000000000000, %fd11, %p8;
	selp.f64 	%fd13, 0d3FF0000000000000, %fd12, %p13;
	cvt.rzi.s32.f64 	%r30, %fd13;
	st.global.u32 	[%rd8+-8], %r30;
	ld.global.u32 	%r31, [%rd8+-4];
	cvt.rn.f64.s32 	%fd14, %r31;
	{
	.reg .b32 %temp; 
	mov.b64 	{%temp, %r32}, %fd14;
	}
	abs.f64 	%fd15, %fd14;
	{ // callseq 1, 0
	.param .b64 param0;
	st.param.f64 	[param0], %fd15;
	.param .b64 param1;
	st.param.f64 	[param1], %fd1;
	.param .b64 retval0;
	call.uni (retval0), 
	__internal_accurate_pow, 
	(
	param0, 
	param1
	);
	ld.param.f64 	%fd16, [retval0];
	} // callseq 1
	setp.lt.s32 	%p14, %r32, 0;
	neg.f64 	%fd18, %fd16;
	selp.f64 	%fd19, %fd18, %fd16, %p10;
	selp.f64 	%fd20, %fd19, %fd16, %p14;
	setp.eq.s32 	%p15, %r31, 0;
	selp.b32 	%r33, %r32, 0, %p1;
	or.b32  	%r34, %r33, 2146435072;
	selp.b32 	%r35, %r34, %r33, %p9;
	mov.b64 	%fd21, {%r29, %r35};
	selp.f64 	%fd22, %fd21, %fd20, %p15;
	setp.eq.s32 	%p16, %r31, 1;
	selp.f64 	%fd23, 0d3FF0000000000000, %fd22, %p8;
	selp.f64 	%fd24, 0d3FF0000000000000, %fd23, %p16;
	cvt.rzi.s32.f64 	%r36, %fd24;
	st.global.u32 	[%rd8+-4], %r36;
	ld.global.u32 	%r37, [%rd8];
	cvt.rn.f64.s32 	%fd25, %r37;
	{
	.reg .b32 %temp; 
	mov.b64 	{%temp, %r38}, %fd25;
	}
	abs.f64 	%fd26, %fd25;
	{ // callseq 2, 0
	.param .b64 param0;
	st.param.f64 	[param0], %fd26;
	.param .b64 param1;
	st.param.f64 	[param1], %fd1;
	.param .b64 retval0;
	call.uni (retval0), 
	__internal_accurate_pow, 
	(
	param0, 
	param1
	);
	ld.param.f64 	%fd27, [retval0];
	} // callseq 2
	setp.lt.s32 	%p17, %r38, 0;
	neg.f64 	%fd29, %fd27;
	selp.f64 	%fd30, %fd29, %fd27, %p10;
	selp.f64 	%fd31, %fd30, %fd27, %p17;
	setp.eq.s32 	%p18, %r37, 0;
	selp.b32 	%r39, %r38, 0, %p1;
	or.b32  	%r40, %r39, 2146435072;
	selp.b32 	%r41, %r40, %r39, %p9;
	mov.b64 	%fd32, {%r29, %r41};
	selp.f64 	%fd33, %fd32, %fd31, %p18;
	setp.eq.s32 	%p19, %r37, 1;
	selp.f64 	%fd34, 0d3FF0000000000000, %fd33, %p8;
	selp.f64 	%fd35, 0d3FF0000000000000, %fd34, %p19;
	cvt.rzi.s32.f64 	%r42, %fd35;
	st.global.u32 	[%rd8], %r42;
	ld.global.u32 	%r43, [%rd8+4];
	cvt.rn.f64.s32 	%fd36, %r43;
	{
	.reg .b32 %temp; 
	mov.b64 	{%temp, %r44}, %fd36;
	}
	abs.f64 	%fd37, %fd36;
	{ // callseq 3, 0
	.param .b64 param0;
	st.param.f64 	[param0], %fd37;
	.param .b64 param1;
	st.param.f64 	[param1], %fd1;
	.param .b64 retval0;
	call.uni (retval0), 
	__internal_accurate_pow, 
	(
	param0, 
	param1
	);
	ld.param.f64 	%fd38, [retval0];
	} // callseq 3
	setp.lt.s32 	%p20, %r44, 0;
	neg.f64 	%fd40, %fd38;
	selp.f64 	%fd41, %fd40, %fd38, %p10;
	selp.f64 	%fd42, %fd41, %fd38, %p20;
	setp.eq.s32 	%p21, %r43, 0;
	selp.b32 	%r45, %r44, 0, %p1;
	or.b32  	%r46, %r45, 2146435072;
	selp.b32 	%r47, %r46, %r45, %p9;
	mov.b64 	%fd43, {%r29, %r47};
	selp.f64 	%fd44, %fd43, %fd42, %p21;
	setp.eq.s32 	%p22, %r43, 1;
	selp.f64 	%fd45, 0d3FF0000000000000, %fd44, %p8;
	selp.f64 	%fd46, 0d3FF0000000000000, %fd45, %p22;
	cvt.rzi.s32.f64 	%r48, %fd46;
	st.global.u32 	[%rd8+4], %r48;
	add.s32 	%r73, %r73, 4;
	add.s32 	%r72, %r72, 4;
	setp.ne.s32 	%p23, %r73, 0;
	@%p23 bra 	$L__BB0_3;
$L__BB0_4:
	setp.eq.s32 	%p24, %r5, 0;
	@%p24 bra 	$L__BB0_9;
	setp.eq.s32 	%p25, %r5, 1;
	@%p25 bra 	$L__BB0_7;
	setp.eq.s32 	%p26, %r3, 0;
	setp.lt.s32 	%p27, %r4, 0;
	setp.eq.s64 	%p28, %rd6, -9223372036854775808;
	add.s32 	%r49, %r75, %r2;
	mul.wide.s32 	%rd9, %r49, 4;
	add.s64 	%rd10, %rd1, %rd9;
	ld.global.u32 	%r50, [%rd10];
	cvt.rn.f64.s32 	%fd47, %r50;
	{
	.reg .b32 %temp; 
	mov.b64 	{%temp, %r51}, %fd47;
	}
	abs.f64 	%fd48, %fd47;
	{ // callseq 4, 0
	.param .b64 param0;
	st.param.f64 	[param0], %fd48;
	.param .b64 param1;
	st.param.f64 	[param1], %fd1;
	.param .b64 retval0;
	call.uni (retval0), 
	__internal_accurate_pow, 
	(
	param0, 
	param1
	);
	ld.param.f64 	%fd49, [retval0];
	} // callseq 4
	setp.lt.s32 	%p29, %r51, 0;
	neg.f64 	%fd51, %fd49;
	selp.f64 	%fd52, %fd51, %fd49, %p28;
	selp.f64 	%fd53, %fd52, %fd49, %p29;
	setp.eq.s32 	%p30, %r50, 0;
	selp.b32 	%r52, %r51, 0, %p1;
	or.b32  	%r53, %r52, 2146435072;
	selp.b32 	%r54, %r53, %r52, %p27;
	mov.b32 	%r55, 0;
	mov.b64 	%fd54, {%r55, %r54};
	selp.f64 	%fd55, %fd54, %fd53, %p30;
	setp.eq.s32 	%p31, %r50, 1;
	selp.f64 	%fd56, 0d3FF0000000000000, %fd55, %p26;
	selp.f64 	%fd57, 0d3FF0000000000000, %fd56, %p31;
	cvt.rzi.s32.f64 	%r56, %fd57;
	st.global.u32 	[%rd10], %r56;
	ld.global.u32 	%r57, [%rd10+4];
	cvt.rn.f64.s32 	%fd58, %r57;
	{
	.reg .b32 %temp; 
	mov.b64 	{%temp, %r58}, %fd58;
	}
	abs.f64 	%fd59, %fd58;
	{ // callseq 5, 0
	.param .b64 param0;
	st.param.f64 	[param0], %fd59;
	.param .b64 param1;
	st.param.f64 	[param1], %fd1;
	.param .b64 retval0;
	call.uni (retval0), 
	__internal_accurate_pow, 
	(
	param0, 
	param1
	);
	ld.param.f64 	%fd60, [retval0];
	} // callseq 5
	setp.lt.s32 	%p32, %r58, 0;
	neg.f64 	%fd62, %fd60;
	selp.f64 	%fd63, %fd62, %fd60, %p28;
	selp.f64 	%fd64, %fd63, %fd60, %p32;
	setp.eq.s32 	%p33, %r57, 0;
	selp.b32 	%r59, %r58, 0, %p1;
	or.b32  	%r60, %r59, 2146435072;
	selp.b32 	%r61, %r60, %r59, %p27;
	mov.b64 	%fd65, {%r55, %r61};
	selp.f64 	%fd66, %fd65, %fd64, %p33;
	setp.eq.s32 	%p34, %r57, 1;
	selp.f64 	%fd67, 0d3FF0000000000000, %fd66, %p26;
	selp.f64 	%fd68, 0d3FF0000000000000, %fd67, %p34;
	cvt.rzi.s32.f64 	%r62, %fd68;
	st.global.u32 	[%rd10+4], %r62;
	add.s32 	%r75, %r75, 2;
$L__BB0_7:
	and.b32  	%r63, %r15, 1;
	setp.eq.b32 	%p35, %r63, 1;
	not.pred 	%p36, %p35;
	@%p36 bra 	$L__BB0_9;
	setp.eq.s32 	%p37, %r3, 0;
	setp.lt.s32 	%p38, %r4, 0;
	setp.eq.s64 	%p39, %rd6, -9223372036854775808;
	add.s32 	%r64, %r75, %r2;
	mul.wide.s32 	%rd11, %r64, 4;
	add.s64 	%rd12, %rd1, %rd11;
	ld.global.u32 	%r65, [%rd12];
	cvt.rn.f64.s32 	%fd69, %r65;
	{
	.reg .b32 %temp; 
	mov.b64 	{%temp, %r66}, %fd69;
	}
	abs.f64 	%fd70, %fd69;
	{ // callseq 6, 0
	.param .b64 param0;
	st.param.f64 	[param0], %fd70;
	.param .b64 param1;
	st.param.f64 	[param1], %fd1;
	.param .b64 retval0;
	call.uni (retval0), 
	__internal_accurate_pow, 
	(
	param0, 
	param1
	);
	ld.param.f64 	%fd71, [retval0];
	} // callseq 6
	setp.lt.s32 	%p40, %r66, 0;
	neg.f64 	%fd73, %fd71;
	selp.f64 	%fd74, %fd73, %fd71, %p39;
	selp.f64 	%fd75, %fd74, %fd71, %p40;
	setp.eq.s32 	%p41, %r65, 0;
	selp.b32 	%r67, %r66, 0, %p1;
	or.b32  	%r68, %r67, 2146435072;
	selp.b32 	%r69, %r68, %r67, %p38;
	mov.b32 	%r70, 0;
	mov.b64 	%fd76, {%r70, %r69};
	selp.f64 	%fd77, %fd76, %fd75, %p41;
	setp.eq.s32 	%p42, %r65, 1;
	selp.f64 	%fd78, 0d3FF0000000000000, %fd77, %p37;
	selp.f64 	%fd79, 0d3FF0000000000000, %fd78, %p42;
	cvt.rzi.s32.f64 	%r71, %fd79;
	st.global.u32 	[%rd12], %r71;
$L__BB0_9:
	ret;

}
.func  (.param .b64 func_retval0) __internal_accurate_pow(
	.param .b64 __internal_accurate_pow_param_0,
	.param .b64 __internal_accurate_pow_param_1
)
{
	.reg .pred 	%p<8>;
	.reg .b32 	%r<49>;
	.reg .b32 	%f<3>;
	.reg .b64 	%fd<109>;

	ld.param.f64 	%fd10, [__internal_accurate_pow_param_0];
	ld.param.f64 	%fd11, [__internal_accurate_pow_param_1];
	{
	.reg .b32 %temp; 
	mov.b64 	{%temp, %r46}, %fd10;
	}
	{
	.reg .b32 %temp; 
	mov.b64 	{%r45, %temp}, %fd10;
	}
	shr.u32 	%r47, %r46, 20;
	setp.gt.u32 	%p1, %r46, 1048575;
	@%p1 bra 	$L__BB1_2;
	mul.f64 	%fd12, %fd10, 0d4350000000000000;
	{
	.reg .b32 %temp; 
	mov.b64 	{%temp, %r46}, %fd12;
	}
	{
	.reg .b32 %temp; 
	mov.b64 	{%r45, %temp}, %fd12;
	}
	shr.u32 	%r16, %r46, 20;
	add.s32 	%r47, %r16, -54;
$L__BB1_2:
	add.s32 	%r48, %r47, -1023;
	and.b32  	%r17, %r46, -2146435073;
	or.b32  	%r18, %r17, 1072693248;
	mov.b64 	%fd107, {%r45, %r18};
	setp.lt.u32 	%p2, %r18, 1073127583;
	@%p2 bra 	$L__BB1_4;
	{
	.reg .b32 %temp; 
	mov.b64 	{%r19, %temp}, %fd107;
	}
	{
	.reg .b32 %temp; 
	mov.b64 	{%temp, %r20}, %fd107;
	}
	add.s32 	%r21, %r20, -1048576;
	mov.b64 	%fd107, {%r19, %r21};
	add.s32 	%r48, %r47, -1022;
$L__BB1_4:
	add.f64 	%fd13, %fd107, 0dBFF0000000000000;
	add.f64 	%fd14, %fd107, 0d3FF0000000000000;
	rcp.approx.ftz.f64 	%fd15, %fd14;
	neg.f64 	%fd16, %fd14;
	fma.rn.f64 	%fd17, %fd16, %fd15, 0d3FF0000000000000;
	fma.rn.f64 	%fd18, %fd17, %fd17, %fd17;
	fma.rn.f64 	%fd19, %fd18, %fd15, %fd15;
	mul.f64 	%fd20, %fd13, %fd19;
	fma.rn.f64 	%fd21, %fd13, %fd19, %fd20;
	mul.f64 	%fd22, %fd21, %fd21;
	fma.rn.f64 	%fd23, %fd22, 0d3EB0F5FF7D2CAFE2, 0d3ED0F5D241AD3B5A;
	fma.rn.f64 	%fd24, %fd23, %fd22, 0d3EF3B20A75488A3F;
	fma.rn.f64 	%fd25, %fd24, %fd22, 0d3F1745CDE4FAECD5;
	fma.rn.f64 	%fd26, %fd25, %fd22, 0d3F3C71C7258A578B;
	fma.rn.f64 	%fd27, %fd26, %fd22, 0d3F6249249242B910;
	fma.rn.f64 	%fd28, %fd27, %fd22, 0d3F89999999999DFB;
	sub.f64 	%fd29, %fd13, %fd21;
	add.f64 	%fd30, %fd29, %fd29;
	neg.f64 	%fd31, %fd21;
	fma.rn.f64 	%fd32, %fd31, %fd13, %fd30;
	mul.f64 	%fd33, %fd19, %fd32;
	fma.rn.f64 	%fd34, %fd22, %fd28, 0d3FB5555555555555;
	mov.f64 	%fd35, 0d3FB5555555555555;
	sub.f64 	%fd36, %fd35, %fd34;
	fma.rn.f64 	%fd37, %fd22, %fd28, %fd36;
	add.f64 	%fd38, %fd37, 0dBC46A4CB00B9E7B0;
	add.f64 	%fd39, %fd34, %fd38;
	sub.f64 	%fd40, %fd34, %fd39;
	add.f64 	%fd41, %fd38, %fd40;
	mul.rn.f64 	%fd42, %fd21, %fd21;
	neg.f64 	%fd43, %fd42;
	fma.rn.f64 	%fd44, %fd21, %fd21, %fd43;
	{
	.reg .b32 %temp; 
	mov.b64 	{%r22, %temp}, %fd33;
	}
	{
	.reg .b32 %temp; 
	mov.b64 	{%temp, %r23}, %fd33;
	}
	add.s32 	%r24, %r23, 1048576;
	mov.b64 	%fd45, {%r22, %r24};
	fma.rn.f64 	%fd46, %fd21, %fd45, %fd44;
	mul.rn.f64 	%fd47, %fd42, %fd21;
	neg.f64 	%fd48, %fd47;
	fma.rn.f64 	%fd49, %fd42, %fd21, %fd48;
	fma.rn.f64 	%fd50, %fd42, %fd33, %fd49;
	fma.rn.f64 	%fd51, %fd46, %fd21, %fd50;
	mul.rn.f64 	%fd52, %fd39, %fd47;
	neg.f64 	%fd53, %fd52;
	fma.rn.f64 	%fd54, %fd39, %fd47, %fd53;
	fma.rn.f64 	%fd55, %fd39, %fd51, %fd54;
	fma.rn.f64 	%fd56, %fd41, %fd47, %fd55;
	add.f64 	%fd57, %fd52, %fd56;
	sub.f64 	%fd58, %fd52, %fd57;
	add.f64 	%fd59, %fd56, %fd58;
	add.f64 	%fd60, %fd21, %fd57;
	sub.f64 	%fd61, %fd21, %fd60;
	add.f64 	%fd62, %fd57, %fd61;
	add.f64 	%fd63, %fd59, %fd62;
	add.f64 	%fd64, %fd33, %fd63;
	add.f64 	%fd65, %fd60, %fd64;
	sub.f64 	%fd66, %fd60, %fd65;
	add.f64 	%fd67, %fd64, %fd66;
	xor.b32  	%r25, %r48, -2147483648;
	mov.b32 	%r26, 1127219200;
	mov.b64 	%fd68, {%r25, %r26};
	mov.b32 	%r27, -2147483648;
	mov.b64 	%fd69, {%r27, %r26};
	sub.f64 	%fd70, %fd68, %fd69;
	fma.rn.f64 	%fd71, %fd70, 0d3FE62E42FEFA39EF, %fd65;
	fma.rn.f64 	%fd72, %fd70, 0dBFE62E42FEFA39EF, %fd71;
	sub.f64 	%fd73, %fd72, %fd65;
	sub.f64 	%fd74, %fd67, %fd73;
	fma.rn.f64 	%fd75, %fd70, 0d3C7ABC9E3B39803F, %fd74;
	add.f64 	%fd76, %fd71, %fd75;
	sub.f64 	%fd77, %fd71, %fd76;
	add.f64 	%fd78, %fd75, %fd77;
	{
	.reg .b32 %temp; 
	mov.b64 	{%temp, %r28}, %fd11;
	}
	{
	.reg .b32 %temp; 
	mov.b64 	{%r29, %temp}, %fd11;
	}
	shl.b32 	%r30, %r28, 1;
	setp.gt.u32 	%p3, %r30, -33554433;
	and.b32  	%r31, %r28, -15728641;
	selp.b32 	%r32, %r31, %r28, %p3;
	mov.b64 	%fd79, {%r29, %r32};
	mul.rn.f64 	%fd80, %fd76, %fd79;
	neg.f64 	%fd81, %fd80;
	fma.rn.f64 	%fd82, %fd76, %fd79, %fd81;
	fma.rn.f64 	%fd83, %fd78, %fd79, %fd82;
	add.f64 	%fd4, %fd80, %fd83;
	sub.f64 	%fd84, %fd80, %fd4;
	add.f64 	%fd5, %fd83, %fd84;
	fma.rn.f64 	%fd85, %fd4, 0d3FF71547652B82FE, 0d4338000000000000;
	{
	.reg .b32 %temp; 
	mov.b64 	{%r13, %temp}, %fd85;
	}
	mov.f64 	%fd86, 0dC338000000000000;
	add.rn.f64 	%fd87, %fd85, %fd86;
	fma.rn.f64 	%fd88, %fd87, 0dBFE62E42FEFA39EF, %fd4;
	fma.rn.f64 	%fd89, %fd87, 0dBC7ABC9E3B39803F, %fd88;
	fma.rn.f64 	%fd90, %fd89, 0d3E5ADE1569CE2BDF, 0d3E928AF3FCA213EA;
	fma.rn.f64 	%fd91, %fd90, %fd89, 0d3EC71DEE62401315;
	fma.rn.f64 	%fd92, %fd91, %fd89, 0d3EFA01997C89EB71;
	fma.rn.f64 	%fd93, %fd92, %fd89, 0d3F2A01A014761F65;
	fma.rn.f64 	%fd94, %fd93, %fd89, 0d3F56C16C1852B7AF;
	fma.rn.f64 	%fd95, %fd94, %fd89, 0d3F81111111122322;
	fma.rn.f64 	%fd96, %fd95, %fd89, 0d3FA55555555502A1;
	fma.rn.f64 	%fd97, %fd96, %fd89, 0d3FC5555555555511;
	fma.rn.f64 	%fd98, %fd97, %fd89, 0d3FE000000000000B;
	fma.rn.f64 	%fd99, %fd98, %fd89, 0d3FF0000000000000;
	fma.rn.f64 	%fd100, %fd99, %fd89, 0d3FF0000000000000;
	{
	.reg .b32 %temp; 
	mov.b64 	{%r14, %temp}, %fd100;
	}
	{
	.reg .b32 %temp; 
	mov.b64 	{%temp, %r15}, %fd100;
	}
	shl.b32 	%r33, %r13, 20;
	add.s32 	%r34, %r33, %r15;
	mov.b64 	%fd108, {%r14, %r34};
	{
	.reg .b32 %temp; 
	mov.b64 	{%temp, %r35}, %fd4;
	}
	mov.b32 	%f2, %r35;
	abs.f32 	%f1, %f2;
	setp.lt.f32 	%p4, %f1, 0f4086232B;
	@%p4 bra 	$L__BB1_7;
	setp.lt.f64 	%p5, %fd4, 0d0000000000000000;
	add.f64 	%fd101, %fd4, 0d7FF0000000000000;
	selp.f64 	%fd108, 0d0000000000000000, %fd101, %p5;
	setp.geu.f32 	%p6, %f1, 0f40874800;
	@%p6 bra 	$L__BB1_7;
	shr.u32 	%r36, %r13, 31;
	add.s32 	%r37, %r13, %r36;
	shr.s32 	%r38, %r37, 1;
	shl.b32 	%r39, %r38, 20;
	add.s32 	%r40, %r15, %r39;
	mov.b64 	%fd102, {%r14, %r40};
	sub.s32 	%r41, %r13, %r38;
	shl.b32 	%r42, %r41, 20;
	add.s32 	%r43, %r42, 1072693248;
	mov.b32 	%r44, 0;
	mov.b64 	%fd103, {%r44, %r43};
	mul.f64 	%fd108, %fd103, %fd102;
$L__BB1_7:
	abs.f64 	%fd104, %fd108;
	setp.eq.f64 	%p7, %fd104, 0d7FF0000000000000;
	fma.rn.f64 	%fd105, %fd108, %fd5, %fd108;
	selp.f64 	%fd106, %fd108, %fd105, %p7;
	st.param.f64 	[func_retval0], %fd106;
	ret;

}


// ===== COMPILED SASS (sm_100) =====

	.target	sm_100

	.elftype	@"ET_EXEC"


//--------------------- .note.nv.tkinfo           --------------------------
	.section	.note.nv.tkinfo,"",@"SHT_NOTE"
	.sectionflags	@"SHF_NOTE_NV_TKINFO"
	.tkinfo
        /*0018*/ 	.word	0x00000002
        /*0030*/ 	.string	""
        /*0030*/ 	.string	"ptxas"
        /*0030*/ 	.string	"Cuda compilation tools, release 13.0, V13.0.88"
        /*0030*/ 	.string	"Build cuda_13.0.r13.0/compiler.36424714_0"
        /*0030*/ 	.string	"-arch sm_100 -m 64 "



//--------------------- .note.nv.cuinfo           --------------------------
	.section	.note.nv.cuinfo,"",@"SHT_NOTE"
	.sectionflags	@"SHF_NOTE_NV_CUINFO"
        /*0018*/ 	.short	0x0002
        /*001a*/ 	.short	0x0064
        /*001c*/ 	.short	0x0082
	.zero		2


//--------------------- .nv.info                  --------------------------
	.section	.nv.info,"",@"SHT_CUDA_INFO"
	.align	4


	//----- nvinfo : EIATTR_REGCOUNT
	.align		4
        /*0000*/ 	.byte	0x04, 0x2f
        /*0002*/ 	.short	(.L_1 - .L_0)
	.align		4
.L_0:
        /*0004*/ 	.word	index@(_Z12replace_rowsPiii)
        /*0008*/ 	.word	0x00000028


	//----- nvinfo : EIATTR_FRAME_SIZE
	.align		4
.L_1:
        /*000c*/ 	.byte	0x04, 0x11
        /*000e*/ 	.short	(.L_3 - .L_2)
	.align		4
.L_2:
        /*0010*/ 	.word	index@($_Z12replace_rowsPiii$__internal_accurate_pow)
        /*0014*/ 	.word	0x00000000


	//----- nvinfo : EIATTR_FRAME_SIZE
	.align		4
.L_3:
        /*0018*/ 	.byte	0x04, 0x11
        /*001a*/ 	.short	(.L_5 - .L_4)
	.align		4
.L_4:
        /*001c*/ 	.word	index@(_Z12replace_rowsPiii)
        /*0020*/ 	.word	0x00000000


	//----- nvinfo : EIATTR_MIN_STACK_SIZE
	.align		4
.L_5:
        /*0024*/ 	.byte	0x04, 0x12
        /*0026*/ 	.short	(.L_7 - .L_6)
	.align		4
.L_6:
        /*0028*/ 	.word	index@(_Z12replace_rowsPiii)
        /*002c*/ 	.word	0x00000000
.L_7:


//--------------------- .nv.compat                --------------------------
	.section	.nv.compat,"",@"SHT_CUDA_COMPAT_INFO"
	.align	4
        /*0000*/ 	.byte	0x02, 0x09, 0x00, 0x00, 0x02, 0x02, 0x01, 0x00, 0x02, 0x05, 0x05, 0x00, 0x03, 0x07, 0x01, 0x01
        /*0010*/ 	.byte	0x02, 0x03, 0x00, 0x00, 0x02, 0x06, 0x01, 0x00, 0x04, 0x0b, 0x08, 0x00, 0x01, 0x00, 0x00, 0x00
        /*0020*/ 	.byte	0x00, 0x00, 0x00, 0x00


//--------------------- .nv.info._Z12replace_rowsPiii --------------------------
	.section	.nv.info._Z12replace_rowsPiii,"",@"SHT_CUDA_INFO"
	.sectionflags	@""
	.align	4


	//----- nvinfo : EIATTR_CUDA_API_VERSION
	.align		4
        /*0000*/ 	.byte	0x04, 0x37
        /*0002*/ 	.short	(.L_9 - .L_8)
.L_8:
        /*0004*/ 	.word	0x00000082


	//----- nvinfo : EIATTR_KPARAM_INFO
	.align		4
.L_9:
        /*0008*/ 	.byte	0x04, 0x17
        /*000a*/ 	.short	(.L_11 - .L_10)
.L_10:
        /*000c*/ 	.word	0x00000000
        /*0010*/ 	.short	0x0002
        /*0012*/ 	.short	0x000c
        /*0014*/ 	.byte	0x00, 0xf0, 0x11, 0x00


	//----- nvinfo : EIATTR_KPARAM_INFO
	.align		4
.L_11:
        /*0018*/ 	.byte	0x04, 0x17
        /*001a*/ 	.short	(.L_13 - .L_12)
.L_12:
        /*001c*/ 	.word	0x00000000
        /*0020*/ 	.short	0x0001
        /*0022*/ 	.short	0x0008
        /*0024*/ 	.byte	0x00, 0xf0, 0x11, 0x00


	//----- nvinfo : EIATTR_KPARAM_INFO
	.align		4
.L_13:
        /*0028*/ 	.byte	0x04, 0x17
        /*002a*/ 	.short	(.L_15 - .L_14)
.L_14:
        /*002c*/ 	.word	0x00000000
        /*0030*/ 	.short	0x0000
        /*0032*/ 	.short	0x0000
        /*0034*/ 	.byte	0x00, 0xf5, 0x21, 0x00


	//----- nvinfo : EIATTR_SPARSE_MMA_MASK
	.align		4
.L_15:
        /*0038*/ 	.byte	0x03, 0x50
        /*003a*/ 	.short	0x0000


	//----- nvinfo : EIATTR_MAXREG_COUNT
	.align		4
        /*003c*/ 	.byte	0x03, 0x1b
        /*003e*/ 	.short	0x00ff


	//----- nvinfo : EIATTR_MERCURY_ISA_VERSION
	.align		4
        /*0040*/ 	.byte	0x03, 0x5f
        /*0042*/ 	.short	0x0101


	//----- nvinfo : EIATTR_VRC_CTA_INIT_COUNT
	.align		4
        /*0044*/ 	.byte	0x02, 0x4a
	.zero		1
	.zero		1


	//----- nvinfo : EIATTR_EXIT_INSTR_OFFSETS
	.align		4
        /*0048*/ 	.byte	0x04, 0x1c
        /*004a*/ 	.short	(.L_17 - .L_16)


	//   ....[0]....
.L_16:
        /*004c*/ 	.word	0x00000080


	//   ....[1]....
        /*0050*/ 	.word	0x00000970


	//   ....[2]....
        /*0054*/ 	.word	0x00000db0


	//   ....[3]....
        /*0058*/ 	.word	0x00000fe0


	//----- nvinfo : EIATTR_CRS_STACK_SIZE
	.align		4
.L_17:
        /*005c*/ 	.byte	0x04, 0x1e
        /*005e*/ 	.short	(.L_19 - .L_18)
.L_18:
        /*0060*/ 	.word	0x00000000


	//----- nvinfo : EIATTR_CBANK_PARAM_SIZE
	.align		4
.L_19:
        /*0064*/ 	.byte	0x03, 0x19
        /*0066*/ 	.short	0x0010


	//----- nvinfo : EIATTR_PARAM_CBANK
	.align		4
        /*0068*/ 	.byte	0x04, 0x0a
        /*006a*/ 	.short	(.L_21 - .L_20)
	.align		4
.L_20:
        /*006c*/ 	.word	index@(.nv.constant0._Z12replace_rowsPiii)
        /*0070*/ 	.short	0x0380
        /*0072*/ 	.short	0x0010


	//----- nvinfo : EIATTR_SW_WAR
	.align		4
.L_21:
        /*0074*/ 	.byte	0x04, 0x36
        /*0076*/ 	.short	(.L_23 - .L_22)
.L_22:
        /*0078*/ 	.word	0x00000008
.L_23:


//--------------------- .nv.callgraph             --------------------------
	.section	.nv.callgraph,"",@"SHT_CUDA_CALLGRAPH"
	.align	4
	.sectionentsize	8
	.align		4
        /*0000*/ 	.word	0x00000000
	.align		4
        /*0004*/ 	.word	0xffffffff
	.align		4
        /*0008*/ 	.word	0x00000000
	.align		4
        /*000c*/ 	.word	0xfffffffe
	.align		4
        /*0010*/ 	.word	0x00000000
	.align		4
        /*0014*/ 	.word	0xfffffffd
	.align		4
        /*0018*/ 	.word	0x00000000
	.align		4
        /*001c*/ 	.word	0xfffffffc


//--------------------- .text._Z12replace_rowsPiii --------------------------
	.section	.text._Z12replace_rowsPiii,"ax",@progbits
	.align	128
        .global         _Z12replace_rowsPiii
        .type           _Z12replace_rowsPiii,@function
        .size           _Z12replace_rowsPiii,(.L_x_12 - _Z12replace_rowsPiii)
        .other          _Z12replace_rowsPiii,@"STO_CUDA_ENTRY STV_DEFAULT"
_Z12replace_rowsPiii:
.text._Z12replace_rowsPiii:
[----:B------:R-:W-:Y:S01]  /*0000*/  LDC R1, c[0x0][0x37c] ;  /* 0x0000df00ff017b82 */ /* 0x000fe20000000800 */
[----:B------:R-:W0:Y:S07]  /*0010*/  S2R R0, SR_TID.X ;  /* 0x0000000000007919 */ /* 0x000e2e0000002100 */
[----:B------:R-:W0:Y:S08]  /*0020*/  S2UR UR4, SR_CTAID.X ;  /* 0x00000000000479c3 */ /* 0x000e300000002500 */
[----:B------:R-:W0:Y:S08]  /*0030*/  LDC R31, c[0x0][0x360] ;  /* 0x0000d800ff1f7b82 */ /* 0x000e300000000800 */
[----:B------:R-:W1:Y:S01]  /*0040*/  LDC.64 R4, c[0x0][0x388] ;  /* 0x0000e200ff047b82 */ /* 0x000e620000000a00 */
[----:B0-----:R-:W-:Y:S01]  /*0050*/  IMAD R31, R31, UR4, R0 ;  /* 0x000000041f1f7c24 */ /* 0x001fe2000f8e0200 */
[----:B-1----:R-:W-:-:S04]  /*0060*/  ISETP.GE.AND P0, PT, R5, 0x1, PT ;  /* 0x000000010500780c */ /* 0x002fc80003f06270 */
[----:B------:R-:W-:-:S13]  /*0070*/  ISETP.GE.OR P0, PT, R31, R4, !P0 ;  /* 0x000000041f00720c */ /* 0x000fda0004706670 */
[----:B------:R-:W-:Y:S05]  /*0080*/  @P0 EXIT ;  /* 0x000000000000094d */ /* 0x000fea0003800000 */
[----:B------:R-:W-:Y:S01]  /*0090*/  VIADD R33, R31, 0x1 ;  /* 0x000000011f217836 */ /* 0x000fe20000000000 */
[----:B------:R-:W-:Y:S01]  /*00a0*/  ISETP.GE.U32.AND P1, PT, R5, 0x4, PT ;  /* 0x000000040500780c */ /* 0x000fe20003f26070 */
[----:B------:R-:W0:Y:S01]  /*00b0*/  LDCU.64 UR6, c[0x0][0x358] ;  /* 0x00006b00ff0677ac */ /* 0x000e220008000a00 */
[----:B------:R-:W-:Y:S01]  /*00c0*/  IMAD R31, R31, R5, RZ ;  /* 0x000000051f1f7224 */ /* 0x000fe200078e02ff */
[----:B------:R-:W1:Y:S01]  /*00d0*/  I2F.F64 R10, R33 ;  /* 0x00000021000a7312 */ /* 0x000e620000201c00 */
[----:B------:R-:W-:Y:S01]  /*00e0*/  LOP3.LUT R7, R5, 0x3, RZ, 0xc0, !PT ;  /* 0x0000000305077812 */ /* 0x000fe200078ec0ff */
[----:B------:R-:W-:Y:S01]  /*00f0*/  IMAD.MOV.U32 R6, RZ, RZ, RZ ;  /* 0x000000ffff067224 */ /* 0x000fe200078e00ff */
[----:B-1----:R-:W-:-:S04]  /*0100*/  SHF.R.U32.HI R0, RZ, 0x14, R11 ;  /* 0x00000014ff007819 */ /* 0x002fc8000001160b */
[----:B------:R-:W-:-:S05]  /*0110*/  LOP3.LUT R0, R0, 0x7ff, RZ, 0xc0, !PT ;  /* 0x000007ff00007812 */ /* 0x000fca00078ec0ff */
[----:B------:R-:W-:-:S05]  /*0120*/  VIADD R3, R0, 0xfffffc0c ;  /* 0xfffffc0c00037836 */ /* 0x000fca0000000000 */
[CC--:B------:R-:W-:Y:S02]  /*0130*/  SHF.L.U32 R32, R10.reuse, R3.reuse, RZ ;  /* 0x000000030a207219 */ /* 0x0c0fe400000006ff */
[----:B------:R-:W-:Y:S02]  /*0140*/  SHF.L.U64.HI R30, R10, R3, R11 ;  /* 0x000000030a1e7219 */ /* 0x000fe4000001020b */
[----:B------:R-:W-:-:S04]  /*0150*/  ISETP.NE.U32.AND P0, PT, R32, RZ, PT ;  /* 0x000000ff2000720c */ /* 0x000fc80003f05070 */
[----:B------:R-:W-:-:S13]  /*0160*/  ISETP.NE.AND.EX P0, PT, R30, -0x80000000, PT, P0 ;  /* 0x800000001e00780c */ /* 0x000fda0003f05300 */
[----:B------:R-:W-:Y:S01]  /*0170*/  DSETP.NEU.AND P0, PT, |R10|, 0.5, !P0 ;  /* 0x3fe000000a00742a */ /* 0x000fe2000470d200 */
[----:B0-----:R-:W-:-:S13]  /*0180*/  @!P1 BRA `(.L_x_0) ;  /* 0x0000000400f49947 */ /* 0x001fda0003800000 */
[----:B------:R-:W0:Y:S01]  /*0190*/  LDCU.64 UR4, c[0x0][0x380] ;  /* 0x00007000ff0477ac */ /* 0x000e220008000a00 */
[----:B------:R-:W-:Y:S01]  /*01a0*/  LOP3.LUT R6, R5, 0x7ffffffc, RZ, 0xc0, !PT ;  /* 0x7ffffffc05067812 */ /* 0x000fe200078ec0ff */
[----:B------:R-:W-:-:S04]  /*01b0*/  IMAD.MOV.U32 R4, RZ, RZ, R31 ;  /* 0x000000ffff047224 */ /* 0x000fc800078e001f */
[----:B------:R-:W-:Y:S01]  /*01c0*/  IMAD.MOV R0, RZ, RZ, -R6 ;  /* 0x000000ffff007224 */ /* 0x000fe200078e0a06 */
[----:B0-----:R-:W-:-:S04]  /*01d0*/  UIADD3 UR4, UP0, UPT, UR4, 0x8, URZ ;  /* 0x0000000804047890 */ /* 0x001fc8000ff1e0ff */
[----:B------:R-:W-:-:S12]  /*01e0*/  UIADD3.X UR5, UPT, UPT, URZ, UR5, URZ, UP0, !UPT ;  /* 0x00000005ff057290 */ /* 0x000fd800087fe4ff */
.L_x_5:
[----:B0-----:R-:W-:Y:S02]  /*01f0*/  IMAD.U32 R8, RZ, RZ, UR4 ;  /* 0x00000004ff087e24 */ /* 0x001fe4000f8e00ff */
[----:B------:R-:W-:Y:S02]  /*0200*/  IMAD.U32 R9, RZ, RZ, UR5 ;  /* 0x00000005ff097e24 */ /* 0x000fe4000f8e00ff */
[----:B------:R-:W-:-:S05]  /*0210*/  IMAD.WIDE R8, R4, 0x4, R8 ;  /* 0x0000000404087825 */ /* 0x000fca00078e0208 */
[----:B------:R-:W2:Y:S01]  /*0220*/  LDG.E R28, desc[UR6][R8.64+-0x8] ;  /* 0xfffff806081c7981 */ /* 0x000ea2000c1e1900 */
[----:B------:R-:W-:Y:S01]  /*0230*/  ISETP.NE.U32.AND P3, PT, R32, RZ, PT ;  /* 0x000000ff2000720c */ /* 0x000fe20003f65070 */
[----:B------:R-:W-:Y:S01]  /*0240*/  BSSY.RECONVERGENT B0, `(.L_x_1) ;  /* 0x000000b000007945 */ /* 0x000fe20003800200 */
[----:B------:R-:W-:Y:S01]  /*0250*/  ISETP.NE.AND P1, PT, R33, RZ, PT ;  /* 0x000000ff2100720c */ /* 0x000fe20003f25270 */
[----:B------:R-:W-:Y:S01]  /*0260*/  IMAD.MOV.U32 R2, RZ, RZ, R10 ;  /* 0x000000ffff027224 */ /* 0x000fe200078e000a */
[----:B------:R-:W-:Y:S01]  /*0270*/  ISETP.GE.AND P2, PT, R11, RZ, PT ;  /* 0x000000ff0b00720c */ /* 0x000fe20003f46270 */
[----:B------:R-:W-:Y:S01]  /*0280*/  IMAD.MOV.U32 R3, RZ, RZ, R11 ;  /* 0x000000ffff037224 */ /* 0x000fe200078e000b */
[----:B------:R-:W-:Y:S02]  /*0290*/  ISETP.NE.AND.EX P3, PT, R30, -0x80000000, PT, P3 ;  /* 0x800000001e00780c */ /* 0x000fe40003f65330 */
[----:B------:R-:W-:Y:S01]  /*02a0*/  MOV R34, 0x2f0 ;  /* 0x000002f000227802 */ /* 0x000fe20000000f00 */
[----:B--2---:R-:W0:Y:S02]  /*02b0*/  I2F.F64 R36, R28 ;  /* 0x0000001c00247312 */ /* 0x004e240000201c00 */
[----:B0-----:R-:W-:-:S10]  /*02c0*/  DADD R14, -RZ, |R36| ;  /* 0x00000000ff0e7229 */ /* 0x001fd40000000524 */
[----:B------:R-:W-:-:S07]  /*02d0*/  IMAD.MOV.U32 R5, RZ, RZ, R15 ;  /* 0x000000ffff057224 */ /* 0x000fce00078e000f */
[----:B------:R-:W-:Y:S05]  /*02e0*/  CALL.REL.NOINC `($_Z12replace_rowsPiii$__internal_accurate_pow) ;  /* 0x0000000c00407944 */ /* 0x000fea0003c00000 */
[----:B------:R-:W-:Y:S05]  /*02f0*/  BSYNC.RECONVERGENT B0 ;  /* 0x0000000000007941 */ /* 0x000fea0003800200 */
.L_x_1:
[----:B------:R-:W2:Y:S01]  /*0300*/  LDG.E R36, desc[UR6][R8.64+-0x4] ;  /* 0xfffffc0608247981 */ /* 0x000ea2000c1e1900 */
[----:B------:R-:W-:Y:S01]  /*0310*/  DADD R12, -RZ, -R2 ;  /* 0x00000000ff0c7229 */ /* 0x000fe20000000902 */
[----:B------:R-:W-:Y:S01]  /*0320*/  ISETP.NE.AND P5, PT, R28, RZ, PT ;  /* 0x000000ff1c00720c */ /* 0x000fe20003fa5270 */
[----:B------:R-:W-:Y:S01]  /*0330*/  BSSY.RECONVERGENT B0, `(.L_x_2) ;  /* 0x0000017000007945 */ /* 0x000fe20003800200 */
[C---:B------:R-:W-:Y:S02]  /*0340*/  ISETP.GE.AND P4, PT, R37.reuse, RZ, PT ;  /* 0x000000ff2500720c */ /* 0x040fe40003f86270 */
[----:B------:R-:W-:Y:S02]  /*0350*/  SEL R37, R37, RZ, P0 ;  /* 0x000000ff25257207 */ /* 0x000fe40000000000 */
[----:B------:R-:W-:Y:S02]  /*0360*/  MOV R34, 0x4a0 ;  /* 0x000004a000227802 */ /* 0x000fe40000000f00 */
[----:B------:R-:W-:-:S02]  /*0370*/  @!P2 LOP3.LUT R37, R37, 0x7ff00000, RZ, 0xfc, !PT ;  /* 0x7ff000002525a812 */ /* 0x000fc400078efcff */
[-C--:B------:R-:W-:Y:S02]  /*0380*/  FSEL R5, R12, R2.reuse, !P3 ;  /* 0x000000020c057208 */ /* 0x080fe40005800000 */
[-C--:B------:R-:W-:Y:S02]  /*0390*/  FSEL R12, R13, R3.reuse, !P3 ;  /* 0x000000030d0c7208 */ /* 0x080fe40005800000 */
[----:B------:R-:W-:Y:S02]  /*03a0*/  FSEL R2, R5, R2, !P4 ;  /* 0x0000000205027208 */ /* 0x000fe40006000000 */
[----:B------:R-:W-:Y:S01]  /*03b0*/  @P5 FSEL R37, R12, R3, !P4 ;  /* 0x000000030c255208 */ /* 0x000fe20006000000 */
[----:B------:R-:W-:Y:S01]  /*03c0*/  IMAD.MOV.U32 R3, RZ, RZ, R11 ;  /* 0x000000ffff037224 */ /* 0x000fe200078e000b */
[----:B------:R-:W-:Y:S02]  /*03d0*/  FSEL R2, R2, RZ, P5 ;  /* 0x000000ff02027208 */ /* 0x000fe40002800000 */
[----:B------:R-:W-:-:S02]  /*03e0*/  ISETP.NE.AND P4, PT, R28, 0x1, PT ;  /* 0x000000011c00780c */ /* 0x000fc40003f85270 */
[----:B------:R-:W-:Y:S02]  /*03f0*/  FSEL R12, R37, 1.875, P1 ;  /* 0x3ff00000250c7808 */ /* 0x000fe40000800000 */
[----:B------:R-:W-:Y:S02]  /*0400*/  FSEL R2, R2, RZ, P1 ;  /* 0x000000ff02027208 */ /* 0x000fe40000800000 */
[----:B------:R-:W-:Y:S02]  /*0410*/  FSEL R13, R12, 1.875, P4 ;  /* 0x3ff000000c0d7808 */ /* 0x000fe40002000000 */
[----:B------:R-:W-:Y:S01]  /*0420*/  FSEL R12, R2, RZ, P4 ;  /* 0x000000ff020c7208 */ /* 0x000fe20002000000 */
[----:B------:R-:W-:-:S03]  /*0430*/  IMAD.MOV.U32 R2, RZ, RZ, R10 ;  /* 0x000000ffff027224 */ /* 0x000fc600078e000a */
[----:B------:R-:W0:Y:S02]  /*0440*/  F2I.F64.TRUNC R13, R12 ;  /* 0x0000000c000d7311 */ /* 0x000e24000030d100 */
[----:B0-----:R0:W-:Y:S06]  /*0450*/  STG.E desc[UR6][R8.64+-0x8], R13 ;  /* 0xfffff80d08007986 */ /* 0x0011ec000c101906 */
[----:B--2---:R-:W1:Y:S02]  /*0460*/  I2F.F64 R28, R36 ;  /* 0x00000024001c7312 */ /* 0x004e640000201c00 */
[----:B-1----:R-:W-:-:S10]  /*0470*/  DADD R14, -RZ, |R28| ;  /* 0x00000000ff0e7229 */ /* 0x002fd4000000051c */
[----:B0-----:R-:W-:-:S07]  /*0480*/  IMAD.MOV.U32 R5, RZ, RZ, R15 ;  /* 0x000000ffff057224 */ /* 0x001fce00078e000f */
[----:B------:R-:W-:Y:S05]  /*0490*/  CALL.REL.NOINC `($_Z12replace_rowsPiii$__internal_accurate_pow) ;  /* 0x0000000800d47944 */ /* 0x000fea0003c00000 */
[----:B------:R-:W-:Y:S05]  /*04a0*/  BSYNC.RECONVERGENT B0 ;  /* 0x0000000000007941 */ /* 0x000fea0003800200 */
.L_x_2:
        /* <DEDUP_REMOVED lines=27> */
.L_x_3:
        /* <DEDUP_REMOVED lines=27> */
.L_x_4:
[----:B------:R-:W-:Y:S01]  /*0810*/  DADD R12, -RZ, -R2 ;  /* 0x00000000ff0c7229 */ /* 0x000fe20000000902 */
[----:B------:R-:W-:Y:S01]  /*0820*/  ISETP.NE.AND P5, PT, R28, RZ, PT ;  /* 0x000000ff1c00720c */ /* 0x000fe20003fa5270 */
[----:B------:R-:W-:Y:S01]  /*0830*/  VIADD R0, R0, 0x4 ;  /* 0x0000000400007836 */ /* 0x000fe20000000000 */
[C---:B------:R-:W-:Y:S01]  /*0840*/  ISETP.GE.AND P4, PT, R37.reuse, RZ, PT ;  /* 0x000000ff2500720c */ /* 0x040fe20003f86270 */
[----:B------:R-:W-:Y:S01]  /*0850*/  VIADD R4, R4, 0x4 ;  /* 0x0000000404047836 */ /* 0x000fe20000000000 */
[----:B------:R-:W-:-:S04]  /*0860*/  SEL R36, R37, RZ, P0 ;  /* 0x000000ff25247207 */ /* 0x000fc80000000000 */
[----:B------:R-:W-:Y:S02]  /*0870*/  @!P2 LOP3.LUT R36, R36, 0x7ff00000, RZ, 0xfc, !PT ;  /* 0x7ff000002424a812 */ /* 0x000fe400078efcff */
[-C--:B------:R-:W-:Y:S02]  /*0880*/  FSEL R5, R12, R2.reuse, !P3 ;  /* 0x000000020c057208 */ /* 0x080fe40005800000 */
[-C--:B------:R-:W-:Y:S02]  /*0890*/  FSEL R12, R13, R3.reuse, !P3 ;  /* 0x000000030d0c7208 */ /* 0x080fe40005800000 */
[----:B------:R-:W-:Y:S02]  /*08a0*/  FSEL R2, R5, R2, !P4 ;  /* 0x0000000205027208 */ /* 0x000fe40006000000 */
[----:B------:R-:W-:Y:S02]  /*08b0*/  @P5 FSEL R36, R12, R3, !P4 ;  /* 0x000000030c245208 */ /* 0x000fe40006000000 */
[----:B------:R-:W-:-:S02]  /*08c0*/  FSEL R2, R2, RZ, P5 ;  /* 0x000000ff02027208 */ /* 0x000fc40002800000 */
[----:B------:R-:W-:Y:S02]  /*08d0*/  ISETP.NE.AND P2, PT, R28, 0x1, PT ;  /* 0x000000011c00780c */ /* 0x000fe40003f45270 */
[----:B------:R-:W-:Y:S02]  /*08e0*/  FSEL R3, R36, 1.875, P1 ;  /* 0x3ff0000024037808 */ /* 0x000fe40000800000 */
[----:B------:R-:W-:Y:S02]  /*08f0*/  FSEL R2, R2, RZ, P1 ;  /* 0x000000ff02027208 */ /* 0x000fe40000800000 */
[----:B------:R-:W-:Y:S02]  /*0900*/  FSEL R3, R3, 1.875, P2 ;  /* 0x3ff0000003037808 */ /* 0x000fe40001000000 */
[----:B------:R-:W-:Y:S02]  /*0910*/  FSEL R2, R2, RZ, P2 ;  /* 0x000000ff02027208 */ /* 0x000fe40001000000 */
[----:B------:R-:W-:-:S02]  /*0920*/  ISETP.NE.AND P1, PT, R0, RZ, PT ;  /* 0x000000ff0000720c */ /* 0x000fc40003f25270 */
[----:B------:R-:W0:Y:S02]  /*0930*/  F2I.F64.TRUNC R3, R2 ;  /* 0x0000000200037311 */ /* 0x000e24000030d100 */
[----:B0-----:R0:W-:Y:S09]  /*0940*/  STG.E desc[UR6][R8.64+0x4], R3 ;  /* 0x0000040308007986 */ /* 0x0011f2000c101906 */
[----:B------:R-:W-:Y:S05]  /*0950*/  @P1 BRA `(.L_x_5) ;  /* 0xfffffff800241947 */ /* 0x000fea000383ffff */
.L_x_0:
[----:B------:R-:W-:-:S13]  /*0960*/  ISETP.NE.AND P1, PT, R7, RZ, PT ;  /* 0x000000ff0700720c */ /* 0x000fda0003f25270 */
[----:B------:R-:W-:Y:S05]  /*0970*/  @!P1 EXIT ;  /* 0x000000000000994d */ /* 0x000fea0003800000 */
[----:B------:R-:W-:-:S13]  /*0980*/  ISETP.NE.AND P1, PT, R7, 0x1, PT ;  /* 0x000000010700780c */ /* 0x000fda0003f25270 */
[----:B------:R-:W-:Y:S05]  /*0990*/  @!P1 BRA `(.L_x_6) ;  /* 0x0000000000f89947 */ /* 0x000fea0003800000 */
[----:B------:R-:W1:Y:S01]  /*09a0*/  LDC.64 R28, c[0x0][0x380] ;  /* 0x0000e000ff1c7b82 */ /* 0x000e620000000a00 */
[----:B0-----:R-:W-:-:S04]  /*09b0*/  IMAD.IADD R3, R31, 0x1, R6 ;  /* 0x000000011f037824 */ /* 0x001fc800078e0206 */
[----:B-1----:R-:W-:-:S05]  /*09c0*/  IMAD.WIDE R28, R3, 0x4, R28 ;  /* 0x00000004031c7825 */ /* 0x002fca00078e021c */
        /* <DEDUP_REMOVED lines=14> */
.L_x_7:
        /* <DEDUP_REMOVED lines=16> */
[----:B------:R-:W-:Y:S01]  /*0bb0*/  FSEL R0, R2, RZ, P1 ;  /* 0x000000ff02007208 */ /* 0x000fe20000800000 */
[----:B------:R-:W-:Y:S01]  /*0bc0*/  IMAD.MOV.U32 R2, RZ, RZ, R10 ;  /* 0x000000ffff027224 */ /* 0x000fe200078e000a */
[----:B------:R-:W-:Y:S02]  /*0bd0*/  FSEL R13, R8, 1.875, P4 ;  /* 0x3ff00000080d7808 */ /* 0x000fe40002000000 */
[----:B------:R-:W-:-:S04]  /*0be0*/  FSEL R12, R0, RZ, P4 ;  /* 0x000000ff000c7208 */ /* 0x000fc80002000000 */
[----:B------:R-:W0:Y:S02]  /*0bf0*/  F2I.F64.TRUNC R13, R12 ;  /* 0x0000000c000d7311 */ /* 0x000e24000030d100 */
[----:B0-----:R0:W-:Y:S06]  /*0c00*/  STG.E desc[UR6][R28.64], R13 ;  /* 0x0000000d1c007986 */ /* 0x0011ec000c101906 */
[----:B--2---:R-:W1:Y:S02]  /*0c10*/  I2F.F64 R8, R4 ;  /* 0x0000000400087312 */ /* 0x004e640000201c00 */
[----:B-1----:R-:W-:-:S10]  /*0c20*/  DADD R14, -RZ, |R8| ;  /* 0x00000000ff0e7229 */ /* 0x002fd40000000508 */
[----:B0-----:R-:W-:-:S07]  /*0c30*/  IMAD.MOV.U32 R5, RZ, RZ, R15 ;  /* 0x000000ffff057224 */ /* 0x001fce00078e000f */
[----:B------:R-:W-:Y:S05]  /*0c40*/  CALL.REL.NOINC `($_Z12replace_rowsPiii$__internal_accurate_pow) ;  /* 0x0000000000e87944 */ /* 0x000fea0003c00000 */
[----:B------:R-:W-:Y:S05]  /*0c50*/  BSYNC.RECONVERGENT B0 ;  /* 0x0000000000007941 */ /* 0x000fea0003800200 */
.L_x_8:
[----:B------:R-:W-:Y:S01]  /*0c60*/  DADD R12, -RZ, -R2 ;  /* 0x00000000ff0c7229 */ /* 0x000fe20000000902 */
[----:B------:R-:W-:Y:S01]  /*0c70*/  ISETP.NE.AND P5, PT, R4, RZ, PT ;  /* 0x000000ff0400720c */ /* 0x000fe20003fa5270 */
[----:B------:R-:W-:Y:S01]  /*0c80*/  VIADD R6, R6, 0x2 ;  /* 0x0000000206067836 */ /* 0x000fe20000000000 */
[C---:B------:R-:W-:Y:S02]  /*0c90*/  ISETP.GE.AND P4, PT, R9.reuse, RZ, PT ;  /* 0x000000ff0900720c */ /* 0x040fe40003f86270 */
        /* <DEDUP_REMOVED lines=11> */
[----:B------:R-:W-:-:S04]  /*0d50*/  FSEL R2, R0, RZ, P2 ;  /* 0x000000ff00027208 */ /* 0x000fc80001000000 */
[----:B------:R-:W0:Y:S02]  /*0d60*/  F2I.F64.TRUNC R3, R2 ;  /* 0x0000000200037311 */ /* 0x000e24000030d100 */
[----:B0-----:R1:W-:Y:S02]  /*0d70*/  STG.E desc[UR6][R28.64+0x4], R3 ;  /* 0x000004031c007986 */ /* 0x0013e4000c101906 */
.L_x_6:
[----:B------:R-:W2:Y:S02]  /*0d80*/  LDC R0, c[0x0][0x38c] ;  /* 0x0000e300ff007b82 */ /* 0x000ea40000000800 */
[----:B--2---:R-:W-:-:S04]  /*0d90*/  LOP3.LUT R0, R0, 0x1, RZ, 0xc0, !PT ;  /* 0x0000000100007812 */ /* 0x004fc800078ec0ff */
[----:B------:R-:W-:-:S13]  /*0da0*/  ISETP.NE.U32.AND P1, PT, R0, 0x1, PT ;  /* 0x000000010000780c */ /* 0x000fda0003f25070 */
[----:B------:R-:W-:Y:S05]  /*0db0*/  @P1 EXIT ;  /* 0x000000000000194d */ /* 0x000fea0003800000 */
[----:B0-----:R-:W0:Y:S01]  /*0dc0*/  LDC.64 R8, c[0x0][0x380] ;  /* 0x0000e000ff087b82 */ /* 0x001e220000000a00 */
[----:B------:R-:W-:-:S04]  /*0dd0*/  IMAD.IADD R31, R31, 0x1, R6 ;  /* 0x000000011f1f7824 */ /* 0x000fc800078e0206 */
[----:B0-----:R-:W-:-:S05]  /*0de0*/  IMAD.WIDE R8, R31, 0x4, R8 ;  /* 0x000000041f087825 */ /* 0x001fca00078e0208 */
[----:B------:R-:W2:Y:S01]  /*0df0*/  LDG.E R0, desc[UR6][R8.64] ;  /* 0x0000000608007981 */ /* 0x000ea2000c1e1900 */
[----:B------:R-:W-:Y:S01]  /*0e00*/  ISETP.NE.U32.AND P1, PT, R32, RZ, PT ;  /* 0x000000ff2000720c */ /* 0x000fe20003f25070 */
[----:B------:R-:W-:Y:S01]  /*0e10*/  BSSY.RECONVERGENT B0, `(.L_x_9) ;  /* 0x000000b000007945 */ /* 0x000fe20003800200 */
[----:B------:R-:W-:Y:S01]  /*0e20*/  ISETP.NE.AND P2, PT, R33, RZ, PT ;  /* 0x000000ff2100720c */ /* 0x000fe20003f45270 */
[----:B------:R-:W-:Y:S01]  /*0e30*/  IMAD.MOV.U32 R2, RZ, RZ, R10 ;  /* 0x000000ffff027224 */ /* 0x000fe200078e000a */
[----:B------:R-:W-:Y:S01]  /*0e40*/  ISETP.NE.AND.EX P1, PT, R30, -0x80000000, PT, P1 ;  /* 0x800000001e00780c */ /* 0x000fe20003f25310 */
[----:B-1----:R-:W-:Y:S01]  /*0e50*/  IMAD.MOV.U32 R3, RZ, RZ, R11 ;  /* 0x000000ffff037224 */ /* 0x002fe200078e000b */
[----:B------:R-:W-:Y:S02]  /*0e60*/  ISETP.GE.AND P3, PT, R11, RZ, PT ;  /* 0x000000ff0b00720c */ /* 0x000fe40003f66270 */
[----:B------:R-:W-:Y:S01]  /*0e70*/  MOV R34, 0xec0 ;  /* 0x00000ec000227802 */ /* 0x000fe20000000f00 */
[----:B--2---:R-:W0:Y:S02]  /*0e80*/  I2F.F64 R6, R0 ;  /* 0x0000000000067312 */ /* 0x004e240000201c00 */
[----:B0-----:R-:W-:-:S10]  /*0e90*/  DADD R4, -RZ, |R6| ;  /* 0x00000000ff047229 */ /* 0x001fd40000000506 */
[----:B------:R-:W-:-:S07]  /*0ea0*/  IMAD.MOV.U32 R14, RZ, RZ, R4 ;  /* 0x000000ffff0e7224 */ /* 0x000fce00078e0004 */
[----:B------:R-:W-:Y:S05]  /*0eb0*/  CALL.REL.NOINC `($_Z12replace_rowsPiii$__internal_accurate_pow) ;  /* 0x00000000004c7944 */ /* 0x000fea0003c00000 */
[----:B------:R-:W-:Y:S05]  /*0ec0*/  BSYNC.RECONVERGENT B0 ;  /* 0x0000000000007941 */ /* 0x000fea0003800200 */
.L_x_9:
[----:B------:R-:W-:Y:S01]  /*0ed0*/  DADD R4, -RZ, -R2 ;  /* 0x00000000ff047229 */ /* 0x000fe20000000902 */
[C---:B------:R-:W-:Y:S02]  /*0ee0*/  ISETP.NE.AND P5, PT, R0.reuse, RZ, PT ;  /* 0x000000ff0000720c */ /* 0x040fe40003fa5270 */
[C---:B------:R-:W-:Y:S02]  /*0ef0*/  ISETP.GE.AND P4, PT, R7.reuse, RZ, PT ;  /* 0x000000ff0700720c */ /* 0x040fe40003f86270 */
[----:B------:R-:W-:Y:S02]  /*0f00*/  SEL R6, R7, RZ, P0 ;  /* 0x000000ff07067207 */ /* 0x000fe40000000000 */
[----:B------:R-:W-:Y:S02]  /*0f10*/  ISETP.NE.AND P0, PT, R0, 0x1, PT ;  /* 0x000000010000780c */ /* 0x000fe40003f05270 */
[----:B------:R-:W-:Y:S02]  /*0f20*/  @!P3 LOP3.LUT R6, R6, 0x7ff00000, RZ, 0xfc, !PT ;  /* 0x7ff000000606b812 */ /* 0x000fe400078efcff */
[----:B------:R-:W-:-:S02]  /*0f30*/  FSEL R7, R4, R2, !P1 ;  /* 0x0000000204077208 */ /* 0x000fc40004800000 */
[-C--:B------:R-:W-:Y:S02]  /*0f40*/  FSEL R4, R5, R3.reuse, !P1 ;  /* 0x0000000305047208 */ /* 0x080fe40004800000 */
[----:B------:R-:W-:Y:S02]  /*0f50*/  FSEL R2, R7, R2, !P4 ;  /* 0x0000000207027208 */ /* 0x000fe40006000000 */
[----:B------:R-:W-:Y:S02]  /*0f60*/  @P5 FSEL R6, R4, R3, !P4 ;  /* 0x0000000304065208 */ /* 0x000fe40006000000 */
[----:B------:R-:W-:Y:S02]  /*0f70*/  FSEL R3, R2, RZ, P5 ;  /* 0x000000ff02037208 */ /* 0x000fe40002800000 */
[----:B------:R-:W-:Y:S02]  /*0f80*/  FSEL R2, R6, 1.875, P2 ;  /* 0x3ff0000006027808 */ /* 0x000fe40001000000 */
[----:B------:R-:W-:-:S02]  /*0f90*/  FSEL R0, R3, RZ, P2 ;  /* 0x000000ff03007208 */ /* 0x000fc40001000000 */
[----:B------:R-:W-:Y:S02]  /*0fa0*/  FSEL R3, R2, 1.875, P0 ;  /* 0x3ff0000002037808 */ /* 0x000fe40000000000 */
[----:B------:R-:W-:-:S04]  /*0fb0*/  FSEL R2, R0, RZ, P0 ;  /* 0x000000ff00027208 */ /* 0x000fc80000000000 */
[----:B------:R-:W0:Y:S02]  /*0fc0*/  F2I.F64.TRUNC R3, R2 ;  /* 0x0000000200037311 */ /* 0x000e24000030d100 */
[----:B0-----:R-:W-:Y:S01]  /*0fd0*/  STG.E desc[UR6][R8.64], R3 ;  /* 0x0000000308007986 */ /* 0x001fe2000c101906 */
[----:B------:R-:W-:Y:S05]  /*0fe0*/  EXIT ;  /* 0x000000000000794d */ /* 0x000fea0003800000 */
        .type           $_Z12replace_rowsPiii$__internal_accurate_pow,@function
        .size           $_Z12replace_rowsPiii$__internal_accurate_pow,(.L_x_12 - $_Z12replace_rowsPiii$__internal_accurate_pow)
$_Z12replace_rowsPiii$__internal_accurate_pow:
[----:B------:R-:W-:Y:S01]  /*0ff0*/  ISETP.GT.U32.AND P4, PT, R5, 0xfffff, PT ;  /* 0x000fffff0500780c */ /* 0x000fe20003f84070 */
[--C-:B------:R-:W-:Y:S01]  /*1000*/  IMAD.MOV.U32 R15, RZ, RZ, R5.reuse ;  /* 0x000000ffff0f7224 */ /* 0x100fe200078e0005 */
[----:B------:R-:W-:Y:S01]  /*1010*/  UMOV UR8, 0x7d2cafe2 ;  /* 0x7d2cafe200087882 */ /* 0x000fe20000000000 */
[----:B------:R-:W-:Y:S01]  /*1020*/  IMAD.MOV.U32 R18, RZ, RZ, 0x41ad3b5a ;  /* 0x41ad3b5aff127424 */ /* 0x000fe200078e00ff */
[----:B------:R-:W-:Y:S01]  /*1030*/  UMOV UR9, 0x3eb0f5ff ;  /* 0x3eb0f5ff00097882 */ /* 0x000fe20000000000 */
[----:B------:R-:W-:Y:S01]  /*1040*/  IMAD.MOV.U32 R19, RZ, RZ, 0x3ed0f5d2 ;  /* 0x3ed0f5d2ff137424 */ /* 0x000fe200078e00ff */
[----:B------:R-:W-:Y:S01]  /*1050*/  SHF.R.U32.HI R5, RZ, 0x14, R5 ;  /* 0x00000014ff057819 */ /* 0x000fe20000011605 */
[----:B------:R-:W-:Y:S01]  /*1060*/  UMOV UR10, 0x3b39803f ;  /* 0x3b39803f000a7882 */ /* 0x000fe20000000000 */
[----:B------:R-:W-:-:S05]  /*1070*/  UMOV UR11, 0x3c7abc9e ;  /* 0x3c7abc9e000b7882 */ /* 0x000fca0000000000 */
[----:B------:R-:W-:-:S10]  /*1080*/  @!P4 DMUL R12, R14, 1.80143985094819840000e+16 ;  /* 0x435000000e0cc828 */ /* 0x000fd40000000000 */
[----:B------:R-:W-:Y:S01]  /*1090*/  @!P4 IMAD.MOV.U32 R15, RZ, RZ, R13 ;  /* 0x000000ffff0fc224 */ /* 0x000fe200078e000d */
[----:B------:R-:W-:Y:S01]  /*10a0*/  @!P4 LEA.HI R5, R13, 0xffffffca, RZ, 0xc ;  /* 0xffffffca0d05c811 */ /* 0x000fe200078f60ff */
[----:B------:R-:W-:-:S03]  /*10b0*/  @!P4 IMAD.MOV.U32 R14, RZ, RZ, R12 ;  /* 0x000000ffff0ec224 */ /* 0x000fc600078e000c */
[----:B------:R-:W-:Y:S01]  /*10c0*/  LOP3.LUT R15, R15, 0x800fffff, RZ, 0xc0, !PT ;  /* 0x800fffff0f0f7812 */ /* 0x000fe200078ec0ff */
[----:B------:R-:W-:Y:S02]  /*10d0*/  IMAD.MOV.U32 R16, RZ, RZ, R14 ;  /* 0x000000ffff107224 */ /* 0x000fe400078e000e */
[----:B------:R-:W-:Y:S01]  /*10e0*/  IMAD.MOV.U32 R14, RZ, RZ, RZ ;  /* 0x000000ffff0e7224 */ /* 0x000fe200078e00ff */
[----:B------:R-:W-:-:S04]  /*10f0*/  LOP3.LUT R15, R15, 0x3ff00000, RZ, 0xfc, !PT ;  /* 0x3ff000000f0f7812 */ /* 0x000fc800078efcff */
[----:B------:R-:W-:Y:S01]  /*1100*/  ISETP.GE.U32.AND P5, PT, R15, 0x3ff6a09f, PT ;  /* 0x3ff6a09f0f00780c */ /* 0x000fe20003fa6070 */
[----:B------:R-:W-:-:S12]  /*1110*/  IMAD.MOV.U32 R17, RZ, RZ, R15 ;  /* 0x000000ffff117224 */ /* 0x000fd800078e000f */
[----:B------:R-:W-:-:S04]  /*1120*/  @P5 VIADD R12, R17, 0xfff00000 ;  /* 0xfff00000110c5836 */ /* 0x000fc80000000000 */
[----:B------:R-:W-:-:S06]  /*1130*/  @P5 IMAD.MOV.U32 R17, RZ, RZ, R12 ;  /* 0x000000ffff115224 */ /* 0x000fcc00078e000c */
[C---:B------:R-:W-:Y:S02]  /*1140*/  DADD R22, R16.reuse, 1 ;  /* 0x3ff0000010167429 */ /* 0x040fe40000000000 */
[----:B------:R-:W-:-:S04]  /*1150*/  DADD R16, R16, -1 ;  /* 0xbff0000010107429 */ /* 0x000fc80000000000 */
[----:B------:R-:W0:Y:S02]  /*1160*/  MUFU.RCP64H R15, R23 ;  /* 0x00000017000f7308 */ /* 0x000e240000001800 */
[----:B0-----:R-:W-:-:S08]  /*1170*/  DFMA R20, -R22, R14, 1 ;  /* 0x3ff000001614742b */ /* 0x001fd0000000010e */
[----:B------:R-:W-:-:S08]  /*1180*/  DFMA R20, R20, R20, R20 ;  /* 0x000000141414722b */ /* 0x000fd00000000014 */
[----:B------:R-:W-:-:S08]  /*1190*/  DFMA R20, R14, R20, R14 ;  /* 0x000000140e14722b */ /* 0x000fd0000000000e */
[----:B------:R-:W-:-:S08]  /*11a0*/  DMUL R14, R16, R20 ;  /* 0x00000014100e7228 */ /* 0x000fd00000000000 */
[----:B------:R-:W-:-:S08]  /*11b0*/  DFMA R14, R16, R20, R14 ;  /* 0x00000014100e722b */ /* 0x000fd0000000000e */
[----:B------:R-:W-:-:S08]  /*11c0*/  DMUL R26, R14, R14 ;  /* 0x0000000e0e1a7228 */ /* 0x000fd00000000000 */
[----:B------:R-:W-:Y:S01]  /*11d0*/  DFMA R18, R26, UR8, R18 ;  /* 0x000000081a127c2b */ /* 0x000fe20008000012 */
[----:B------:R-:W-:Y:S01]  /*11e0*/  UMOV UR8, 0x75488a3f ;  /* 0x75488a3f00087882 */ /* 0x000fe20000000000 */
[----:B------:R-:W-:-:S06]  /*11f0*/  UMOV UR9, 0x3ef3b20a ;  /* 0x3ef3b20a00097882 */ /* 0x000fcc0000000000 */
[----:B------:R-:W-:Y:S01]  /*1200*/  DFMA R24, R26, R18, UR8 ;  /* 0x000000081a187e2b */ /* 0x000fe20008000012 */
[----:B------:R-:W-:Y:S01]  /*1210*/  UMOV UR8, 0xe4faecd5 ;  /* 0xe4faecd500087882 */ /* 0x000fe20000000000 */
[----:B------:R-:W-:Y:S01]  /*1220*/  UMOV UR9, 0x3f1745cd ;  /* 0x3f1745cd00097882 */ /* 0x000fe20000000000 */
[----:B------:R-:W-:-:S05]  /*1230*/  DADD R18, R16, -R14 ;  /* 0x0000000010127229 */ /* 0x000fca000000080e */
[----:B------:R-:W-:Y:S01]  /*1240*/  DFMA R24, R26, R24, UR8 ;  /* 0x000000081a187e2b */ /* 0x000fe20008000018 */
[----:B------:R-:W-:Y:S01]  /*1250*/  UMOV UR8, 0x258a578b ;  /* 0x258a578b00087882 */ /* 0x000fe20000000000 */
[----:B------:R-:W-:Y:S01]  /*1260*/  UMOV UR9, 0x3f3c71c7 ;  /* 0x3f3c71c700097882 */ /* 0x000fe20000000000 */
[----:B------:R-:W-:-:S05]  /*1270*/  DADD R18, R18, R18 ;  /* 0x0000000012127229 */ /* 0x000fca0000000012 */
[----:B------:R-:W-:Y:S01]  /*1280*/  DFMA R24, R26, R24, UR8 ;  /* 0x000000081a187e2b */ /* 0x000fe20008000018 */
[----:B------:R-:W-:Y:S01]  /*1290*/  UMOV UR8, 0x9242b910 ;  /* 0x9242b91000087882 */ /* 0x000fe20000000000 */
[----:B------:R-:W-:Y:S01]  /*12a0*/  UMOV UR9, 0x3f624924 ;  /* 0x3f62492400097882 */ /* 0x000fe20000000000 */
[----:B------:R-:W-:-:S05]  /*12b0*/  DFMA R18, R16, -R14, R18 ;  /* 0x8000000e1012722b */ /* 0x000fca0000000012 */
[----:B------:R-:W-:Y:S01]  /*12c0*/  DFMA R24, R26, R24, UR8 ;  /* 0x000000081a187e2b */ /* 0x000fe20008000018 */
[----:B------:R-:W-:Y:S01]  /*12d0*/  UMOV UR8, 0x99999dfb ;  /* 0x99999dfb00087882 */ /* 0x000fe20000000000 */
[----:B------:R-:W-:Y:S01]  /*12e0*/  UMOV UR9, 0x3f899999 ;  /* 0x3f89999900097882 */ /* 0x000fe20000000000 */
[----:B------:R-:W-:Y:S02]  /*12f0*/  DMUL R18, R20, R18 ;  /* 0x0000001214127228 */ /* 0x000fe40000000000 */
[----:B------:R-:W-:-:S03]  /*1300*/  DMUL R20, R14, R14 ;  /* 0x0000000e0e147228 */ /* 0x000fc60000000000 */
[----:B------:R-:W-:Y:S01]  /*1310*/  DFMA R24, R26, R24, UR8 ;  /* 0x000000081a187e2b */ /* 0x000fe20008000018 */
[----:B------:R-:W-:Y:S01]  /*1320*/  UMOV UR8, 0x55555555 ;  /* 0x5555555500087882 */ /* 0x000fe20000000000 */
[----:B------:R-:W-:-:S03]  /*1330*/  UMOV UR9, 0x3fb55555 ;  /* 0x3fb5555500097882 */ /* 0x000fc60000000000 */
[----:B------:R-:W-:-:S03]  /*1340*/  DMUL R12, R14, R20 ;  /* 0x000000140e0c7228 */ /* 0x000fc60000000000 */
[----:B------:R-:W-:-:S08]  /*1350*/  DFMA R16, R26, R24, UR8 ;  /* 0x000000081a107e2b */ /* 0x000fd00008000018 */
[----:B------:R-:W-:Y:S01]  /*1360*/  DADD R22, -R16, UR8 ;  /* 0x0000000810167e29 */ /* 0x000fe20008000100 */
[----:B------:R-:W-:Y:S01]  /*1370*/  UMOV UR8, 0xb9e7b0 ;  /* 0x00b9e7b000087882 */ /* 0x000fe20000000000 */
[----:B------:R-:W-:-:S06]  /*1380*/  UMOV UR9, 0x3c46a4cb ;  /* 0x3c46a4cb00097882 */ /* 0x000fcc0000000000 */
[----:B------:R-:W-:Y:S02]  /*1390*/  DFMA R22, R26, R24, R22 ;  /* 0x000000181a16722b */ /* 0x000fe40000000016 */
[----:B------:R-:W-:Y:S01]  /*13a0*/  DFMA R24, R14, R14, -R20 ;  /* 0x0000000e0e18722b */ /* 0x000fe20000000814 */
[----:B------:R-:W-:Y:S02]  /*13b0*/  VIADD R27, R19, 0x100000 ;  /* 0x00100000131b7836 */ /* 0x000fe40000000000 */
[----:B------:R-:W-:-:S06]  /*13c0*/  IMAD.MOV.U32 R26, RZ, RZ, R18 ;  /* 0x000000ffff1a7224 */ /* 0x000fcc00078e0012 */
[----:B------:R-:W-:Y:S02]  /*13d0*/  DFMA R24, R14, R26, R24 ;  /* 0x0000001a0e18722b */ /* 0x000fe40000000018 */
[----:B------:R-:W-:Y:S01]  /*13e0*/  DADD R26, R22, -UR8 ;  /* 0x80000008161a7e29 */ /* 0x000fe20008000000 */
[----:B------:R-:W-:Y:S01]  /*13f0*/  UMOV UR8, 0x80000000 ;  /* 0x8000000000087882 */ /* 0x000fe20000000000 */
[----:B------:R-:W-:Y:S01]  /*1400*/  DFMA R22, R14, R20, -R12 ;  /* 0x000000140e16722b */ /* 0x000fe2000000080c */
[----:B------:R-:W-:-:S07]  /*1410*/  UMOV UR9, 0x43300000 ;  /* 0x4330000000097882 */ /* 0x000fce0000000000 */
[----:B------:R-:W-:Y:S02]  /*1420*/  DFMA R22, R18, R20, R22 ;  /* 0x000000141216722b */ /* 0x000fe40000000016 */
[----:B------:R-:W-:-:S06]  /*1430*/  DADD R20, R16, R26 ;  /* 0x0000000010147229 */ /* 0x000fcc000000001a */
[----:B------:R-:W-:Y:S02]  /*1440*/  DFMA R22, R14, R24, R22 ;  /* 0x000000180e16722b */ /* 0x000fe40000000016 */
[----:B------:R-:W-:Y:S02]  /*1450*/  DADD R24, R16, -R20 ;  /* 0x0000000010187229 */ /* 0x000fe40000000814 */
[----:B------:R-:W-:-:S06]  /*1460*/  DMUL R16, R20, R12 ;  /* 0x0000000c14107228 */ /* 0x000fcc0000000000 */
[----:B------:R-:W-:Y:S02]  /*1470*/  DADD R26, R26, R24 ;  /* 0x000000001a1a7229 */ /* 0x000fe40000000018 */
[----:B------:R-:W-:-:S08]  /*1480*/  DFMA R24, R20, R12, -R16 ;  /* 0x0000000c1418722b */ /* 0x000fd00000000810 */
[----:B------:R-:W-:-:S08]  /*1490*/  DFMA R22, R20, R22, R24 ;  /* 0x000000161416722b */ /* 0x000fd00000000018 */
[----:B------:R-:W-:-:S08]  /*14a0*/  DFMA R26, R26, R12, R22 ;  /* 0x0000000c1a1a722b */ /* 0x000fd00000000016 */
[----:B------:R-:W-:-:S08]  /*14b0*/  DADD R12, R16, R26 ;  /* 0x00000000100c7229 */ /* 0x000fd0000000001a */
[--C-:B------:R-:W-:Y:S02]  /*14c0*/  DADD R20, R14, R12.reuse ;  /* 0x000000000e147229 */ /* 0x100fe4000000000c */
[----:B------:R-:W-:-:S06]  /*14d0*/  DADD R16, R16, -R12 ;  /* 0x0000000010107229 */ /* 0x000fcc000000080c */
[----:B------:R-:W-:Y:S02]  /*14e0*/  DADD R14, R14, -R20 ;  /* 0x000000000e0e7229 */ /* 0x000fe40000000814 */
[----:B------:R-:W-:-:S06]  /*14f0*/  DADD R16, R26, R16 ;  /* 0x000000001a107229 */ /* 0x000fcc0000000010 */
[----:B------:R-:W-:Y:S01]  /*1500*/  DADD R14, R12, R14 ;  /* 0x000000000c0e7229 */ /* 0x000fe2000000000e */
[C---:B------:R-:W-:Y:S02]  /*1510*/  VIADD R12, R5.reuse, 0xfffffc01 ;  /* 0xfffffc01050c7836 */ /* 0x040fe40000000000 */
[----:B------:R-:W-:Y:S02]  /*1520*/  @P5 VIADD R12, R5, 0xfffffc02 ;  /* 0xfffffc02050c5836 */ /* 0x000fe40000000000 */
[----:B------:R-:W-:-:S03]  /*1530*/  IMAD.MOV.U32 R13, RZ, RZ, 0x43300000 ;  /* 0x43300000ff0d7424 */ /* 0x000fc600078e00ff */
[----:B------:R-:W-:Y:S01]  /*1540*/  DADD R16, R16, R14 ;  /* 0x0000000010107229 */ /* 0x000fe2000000000e */
[----:B------:R-:W-:-:S06]  /*1550*/  LOP3.LUT R12, R12, 0x80000000, RZ, 0x3c, !PT ;  /* 0x800000000c0c7812 */ /* 0x000fcc00078e3cff */
[----:B------:R-:W-:Y:S01]  /*1560*/  DADD R14, R12, -UR8 ;  /* 0x800000080c0e7e29 */ /* 0x000fe20008000000 */
[----:B------:R-:W-:Y:S01]  /*1570*/  UMOV UR8, 0xfefa39ef ;  /* 0xfefa39ef00087882 */ /* 0x000fe20000000000 */
[----:B------:R-:W-:Y:S01]  /*1580*/  DADD R18, R18, R16 ;  /* 0x0000000012127229 */ /* 0x000fe20000000010 */
[----:B------:R-:W-:-:S07]  /*1590*/  UMOV UR9, 0x3fe62e42 ;  /* 0x3fe62e4200097882 */ /* 0x000fce0000000000 */
[----:B------:R-:W-:-:S08]  /*15a0*/  DADD R16, R20, R18 ;  /* 0x0000000014107229 */ /* 0x000fd00000000012 */
[--C-:B------:R-:W-:Y:S02]  /*15b0*/  DFMA R12, R14, UR8, R16.reuse ;  /* 0x000000080e0c7c2b */ /* 0x100fe40008000010 */
[----:B------:R-:W-:-:S06]  /*15c0*/  DADD R22, R20, -R16 ;  /* 0x0000000014167229 */ /* 0x000fcc0000000810 */
[----:B------:R-:W-:Y:S02]  /*15d0*/  DFMA R20, R14, -UR8, R12 ;  /* 0x800000080e147c2b */ /* 0x000fe4000800000c */
[----:B------:R-:W-:-:S06]  /*15e0*/  DADD R22, R18, R22 ;  /* 0x0000000012167229 */ /* 0x000fcc0000000016 */
[----:B------:R-:W-:Y:S01]  /*15f0*/  DADD R20, -R16, R20 ;  /* 0x0000000010147229 */ /* 0x000fe20000000114 */
[----:B------:R-:W-:Y:S02]  /*1600*/  IMAD.MOV.U32 R17, RZ, RZ, R3 ;  /* 0x000000ffff117224 */ /* 0x000fe400078e0003 */
[----:B------:R-:W-:Y:S02]  /*1610*/  IMAD.MOV.U32 R16, RZ, RZ, R2 ;  /* 0x000000ffff107224 */ /* 0x000fe400078e0002 */
[C---:B------:R-:W-:Y:S01]  /*1620*/  IMAD.SHL.U32 R2, R17.reuse, 0x2, RZ ;  /* 0x0000000211027824 */ /* 0x040fe200078e00ff */
[----:B------:R-:W-:Y:S02]  /*1630*/  LOP3.LUT R3, R17, 0xff0fffff, RZ, 0xc0, !PT ;  /* 0xff0fffff11037812 */ /* 0x000fe400078ec0ff */
[----:B------:R-:W-:Y:S02]  /*1640*/  DADD R20, R22, -R20 ;  /* 0x0000000016147229 */ /* 0x000fe40000000814 */
[----:B------:R-:W-:-:S04]  /*1650*/  ISETP.GT.U32.AND P4, PT, R2, -0x2000001, PT ;  /* 0xfdffffff0200780c */ /* 0x000fc80003f84070 */
[----:B------:R-:W-:Y:S02]  /*1660*/  SEL R17, R3, R17, P4 ;  /* 0x0000001103117207 */ /* 0x000fe40002000000 */
[----:B------:R-:W-:-:S08]  /*1670*/  DFMA R14, R14, UR10, R20 ;  /* 0x0000000a0e0e7c2b */ /* 0x000fd00008000014 */
[----:B------:R-:W-:-:S08]  /*1680*/  DADD R18, R12, R14 ;  /* 0x000000000c127229 */ /* 0x000fd0000000000e */
[----:B------:R-:W-:Y:S02]  /*1690*/  DADD R12, R12, -R18 ;  /* 0x000000000c0c7229 */ /* 0x000fe40000000812 */
[----:B------:R-:W-:-:S06]  /*16a0*/  DMUL R2, R18, R16 ;  /* 0x0000001012027228 */ /* 0x000fcc0000000000 */
[----:B------:R-:W-:Y:S02]  /*16b0*/  DADD R14, R14, R12 ;  /* 0x000000000e0e7229 */ /* 0x000fe4000000000c */
[----:B------:R-:W-:-:S08]  /*16c0*/  DFMA R18, R18, R16, -R2 ;  /* 0x000000101212722b */ /* 0x000fd00000000802 */
[----:B------:R-:W-:Y:S01]  /*16d0*/  DFMA R14, R14, R16, R18 ;  /* 0x000000100e0e722b */ /* 0x000fe20000000012 */
[----:B------:R-:W-:Y:S02]  /*16e0*/  IMAD.MOV.U32 R18, RZ, RZ, 0x652b82fe ;  /* 0x652b82feff127424 */ /* 0x000fe400078e00ff */
[----:B------:R-:W-:-:S05]  /*16f0*/  IMAD.MOV.U32 R19, RZ, RZ, 0x3ff71547 ;  /* 0x3ff71547ff137424 */ /* 0x000fca00078e00ff */
[----:B------:R-:W-:-:S08]  /*1700*/  DADD R20, R2, R14 ;  /* 0x0000000002147229 */ /* 0x000fd0000000000e */
[----:B------:R-:W-:Y:S02]  /*1710*/  DFMA R18, R20, R18, 6.75539944105574400000e+15 ;  /* 0x433800001412742b */ /* 0x000fe40000000012 */
[----:B------:R-:W-:Y:S01]  /*1720*/  FSETP.GEU.AND P4, PT, |R21|, 4.1917929649353027344, PT ;  /* 0x4086232b1500780b */ /* 0x000fe20003f8e200 */
[----:B------:R-:W-:-:S05]  /*1730*/  DADD R2, R2, -R20 ;  /* 0x0000000002027229 */ /* 0x000fca0000000814 */
[----:B------:R-:W-:-:S03]  /*1740*/  DADD R12, R18, -6.75539944105574400000e+15 ;  /* 0xc3380000120c7429 */ /* 0x000fc60000000000 */
[----:B------:R-:W-:-:S05]  /*1750*/  DADD R14, R14, R2 ;  /* 0x000000000e0e7229 */ /* 0x000fca0000000002 */
[----:B------:R-:W-:Y:S01]  /*1760*/  DFMA R16, R12, -UR8, R20 ;  /* 0x800000080c107c2b */ /* 0x000fe20008000014 */
[----:B------:R-:W-:Y:S01]  /*1770*/  UMOV UR8, 0x3b39803f ;  /* 0x3b39803f00087882 */ /* 0x000fe20000000000 */
[----:B------:R-:W-:-:S06]  /*1780*/  UMOV UR9, 0x3c7abc9e ;  /* 0x3c7abc9e00097882 */ /* 0x000fcc0000000000 */
[----:B------:R-:W-:Y:S01]  /*1790*/  DFMA R16, R12, -UR8, R16 ;  /* 0x800000080c107c2b */ /* 0x000fe20008000010 */
[----:B------:R-:W-:Y:S01]  /*17a0*/  UMOV UR8, 0x69ce2bdf ;  /* 0x69ce2bdf00087882 */ /* 0x000fe20000000000 */
[----:B------:R-:W-:Y:S01]  /*17b0*/  IMAD.MOV.U32 R12, RZ, RZ, -0x35dec16 ;  /* 0xfca213eaff0c7424 */ /* 0x000fe200078e00ff */
[----:B------:R-:W-:Y:S01]  /*17c0*/  UMOV UR9, 0x3e5ade15 ;  /* 0x3e5ade1500097882 */ /* 0x000fe20000000000 */
[----:B------:R-:W-:-:S06]  /*17d0*/  IMAD.MOV.U32 R13, RZ, RZ, 0x3e928af3 ;  /* 0x3e928af3ff0d7424 */ /* 0x000fcc00078e00ff */
[----:B------:R-:W-:Y:S01]  /*17e0*/  DFMA R12, R16, UR8, R12 ;  /* 0x00000008100c7c2b */ /* 0x000fe2000800000c */
[----:B------:R-:W-:Y:S01]  /*17f0*/  UMOV UR8, 0x62401315 ;  /* 0x6240131500087882 */ /* 0x000fe20000000000 */
[----:B------:R-:W-:-:S06]  /*1800*/  UMOV UR9, 0x3ec71dee ;  /* 0x3ec71dee00097882 */ /* 0x000fcc0000000000 */
[----:B------:R-:W-:Y:S01]  /*1810*/  DFMA R12, R16, R12, UR8 ;  /* 0x00000008100c7e2b */ /* 0x000fe2000800000c */
        /* <DEDUP_REMOVED lines=20> */
[----:B------:R-:W-:-:S08]  /*1960*/  DFMA R12, R16, R12, UR8 ;  /* 0x00000008100c7e2b */ /* 0x000fd0000800000c */
[----:B------:R-:W-:-:S08]  /*1970*/  DFMA R12, R16, R12, 1 ;  /* 0x3ff00000100c742b */ /* 0x000fd0000000000c */
[----:B------:R-:W-:-:S10]  /*1980*/  DFMA R12, R16, R12, 1 ;  /* 0x3ff00000100c742b */ /* 0x000fd4000000000c */
[----:B------:R-:W-:Y:S02]  /*1990*/  IMAD R17, R18, 0x100000, R13 ;  /* 0x0010000012117824 */ /* 0x000fe400078e020d */
[----:B------:R-:W-:Y:S01]  /*19a0*/  IMAD.MOV.U32 R16, RZ, RZ, R12 ;  /* 0x000000ffff107224 */ /* 0x000fe200078e000c */
[----:B------:R-:W-:Y:S06]  /*19b0*/  @!P4 BRA `(.L_x_10) ;  /* 0x000000000030c947 */ /* 0x000fec0003800000 */
[----:B------:R-:W-:Y:S01]  /*19c0*/  FSETP.GEU.AND P4, PT, |R21|, 4.2275390625, PT ;  /* 0x408748001500780b */ /* 0x000fe20003f8e200 */
[C---:B------:R-:W-:Y:S02]  /*19d0*/  DADD R16, R20.reuse, +INF ;  /* 0x7ff0000014107429 */ /* 0x040fe40000000000 */
[----:B------:R-:W-:-:S08]  /*19e0*/  DSETP.GEU.AND P5, PT, R20, RZ, PT ;  /* 0x000000ff1400722a */ /* 0x000fd00003fae000 */
[----:B------:R-:W-:Y:S02]  /*19f0*/  FSEL R16, R16, RZ, P5 ;  /* 0x000000ff10107208 */ /* 0x000fe40002800000 */
[----:B------:R-:W-:Y:S02]  /*1a00*/  @!P4 LEA.HI R2, R18, R18, RZ, 0x1 ;  /* 0x000000121202c211 */ /* 0x000fe400078f08ff */
[----:B------:R-:W-:Y:S02]  /*1a10*/  FSEL R17, R17, RZ, P5 ;  /* 0x000000ff11117208 */ /* 0x000fe40002800000 */
[----:B------:R-:W-:-:S05]  /*1a20*/  @!P4 SHF.R.S32.HI R2, RZ, 0x1, R2 ;  /* 0x00000001ff02c819 */ /* 0x000fca0000011402 */
[----:B------:R-:W-:Y:S02]  /*1a30*/  @!P4 IMAD.IADD R3, R18, 0x1, -R2 ;  /* 0x000000011203c824 */ /* 0x000fe400078e0a02 */
[----:B------:R-:W-:Y:S02]  /*1a40*/  @!P4 IMAD R13, R2, 0x100000, R13 ;  /* 0x00100000020dc824 */ /* 0x000fe400078e020d */
[----:B------:R-:W-:Y:S01]  /*1a50*/  @!P4 IMAD.MOV.U32 R2, RZ, RZ, RZ ;  /* 0x000000ffff02c224 */ /* 0x000fe200078e00ff */
[----:B------:R-:W-:-:S06]  /*1a60*/  @!P4 LEA R3, R3, 0x3ff00000, 0x14 ;  /* 0x3ff000000303c811 */ /* 0x000fcc00078ea0ff */
[----:B------:R-:W-:-:S11]  /*1a70*/  @!P4 DMUL R16, R12, R2 ;  /* 0x000000020c10c228 */ /* 0x000fd60000000000 */
.L_x_10:
[----:B------:R-:W-:Y:S01]  /*1a80*/  DFMA R14, R14, R16, R16 ;  /* 0x000000100e0e722b */ /* 0x000fe20000000010 */
[----:B------:R-:W-:Y:S01]  /*1a90*/  IMAD.MOV.U32 R12, RZ, RZ, R34 ;  /* 0x000000ffff0c7224 */ /* 0x000fe200078e0022 */
[----:B------:R-:W-:Y:S01]  /*1aa0*/  DSETP.NEU.AND P4, PT, |R16|, +INF , PT ;  /* 0x7ff000001000742a */ /* 0x000fe20003f8d200 */
[----:B------:R-:W-:-:S07]  /*1ab0*/  IMAD.MOV.U32 R13, RZ, RZ, 0x0 ;  /* 0x00000000ff0d7424 */ /* 0x000fce00078e00ff */
[----:B------:R-:W-:Y:S02]  /*1ac0*/  FSEL R2, R16, R14, !P4 ;  /* 0x0000000e10027208 */ /* 0x000fe40006000000 */
[----:B------:R-:W-:Y:S01]  /*1ad0*/  FSEL R3, R17, R15, !P4 ;  /* 0x0000000f11037208 */ /* 0x000fe20006000000 */
[----:B------:R-:W-:Y:S06]  /*1ae0*/  RET.REL.NODEC R12 `(_Z12replace_rowsPiii) ;  /* 0xffffffe40c447950 */ /* 0x000fec0003c3ffff */
.L_x_11:
[----:B------:R-:W-:-:S00]  /*1af0*/  BRA `(.L_x_11) ;  /* 0xfffffffc00fc7947 */ /* 0x000fc0000383ffff */
[----:B------:R-:W-:-:S00]  /*1b00*/  NOP ;  /* 0x0000000000007918 */ /* 0x000fc00000000000 */
[----:B------:R-:W-:-:S00]  /*1b10*/  NOP ;  /* 0x0000000000007918 */ /* 0x000fc00000000000 */
[----:B------:R-:W-:-:S00]  /*1b20*/  NOP ;  /* 0x0000000000007918 */ /* 0x000fc00000000000 */
[----:B------:R-:W-:-:S00]  /*1b30*/  NOP ;  /* 0x0000000000007918 */ /* 0x000fc00000000000 */
[----:B------:R-:W-:-:S00]  /*1b40*/  NOP ;  /* 0x0000000000007918 */ /* 0x000fc00000000000 */
[----:B------:R-:W-:-:S00]  /*1b50*/  NOP ;  /* 0x0000000000007918 */ /* 0x000fc00000000000 */
[----:B------:R-:W-:-:S00]  /*1b60*/  NOP ;  /* 0x0000000000007918 */ /* 0x000fc00000000000 */
[----:B------:R-:W-:-:S00]  /*1b70*/  NOP ;  /* 0x0000000000007918 */ /* 0x000fc00000000000 */
.L_x_12:


//--------------------- .nv.shared.reserved.0     --------------------------
	.section	.nv.shared.reserved.0,"aw",@nobits
	.weak		__nv_reservedSMEM_offset_0_alias
	.size		__nv_reservedSMEM_offset_0_alias, 0, 64
	.other		__nv_reservedSMEM_offset_0_alias,@"STO_CUDA_RESERVED_SHARED STV_DEFAULT"
__nv_reservedSMEM_offset_0_alias:
	.zero		0
	.zero		64


//--------------------- .nv.constant0._Z12replace_rowsPiii --------------------------
	.section	.nv.constant0._Z12replace_rowsPiii,"a",@progbits
	.sectionflags	@""
	.align	4
.nv.constant0._Z12replace_rowsPiii:
	.zero		912


//--------------------- SYMBOLS --------------------------

	.type		.nv.reservedSmem.offset0,@object
	.size		.nv.reservedSmem.offset0,0x4
